//
// Generated by NVIDIA NVVM Compiler
//
// Compiler Build ID: CL-36424714
// Cuda compilation tools, release 13.0, V13.0.88
// Based on NVVM 20.0.0
//

.version 9.0
.target sm_100
.address_size 64

	// .globl	_Z3nlmPKfPfif
.const .align 4 .b8 gaussDistW[196];
// _ZZ3nlmPKfPfifE15foreignBlockImg has been demoted

.visible .entry _Z3nlmPKfPfif(
	.param .u64 .ptr .align 1 _Z3nlmPKfPfif_param_0,
	.param .u64 .ptr .align 1 _Z3nlmPKfPfif_param_1,
	.param .u32 _Z3nlmPKfPfif_param_2,
	.param .f32 _Z3nlmPKfPfif_param_3
)
{
	.reg .pred 	%p<30>;
	.reg .b16 	%rs<5>;
	.reg .b32 	%r<100>;
	.reg .b32 	%f<181>;
	.reg .b64 	%rd<13>;
	.reg .b64 	%fd<7>;
	// demoted variable
	.shared .align 4 .b8 _ZZ3nlmPKfPfifE15foreignBlockImg[1600];
	ld.param.u64 	%rd4, [_Z3nlmPKfPfif_param_0];
	ld.param.f32 	%f31, [_Z3nlmPKfPfif_param_3];
	cvta.to.global.u64 	%rd1, %rd4;
	mov.u32 	%r1, %tid.y;
	mov.u32 	%r32, %tid.x;
	cvt.u16.u32 	%rs1, %r1;
	shl.b16 	%rs2, %rs1, 4;
	cvt.u16.u32 	%rs3, %r32;
	add.s16 	%rs4, %rs2, %rs3;
	cvt.u32.u16 	%r2, %rs4;
	mov.f32 	%f173, 0f00000000;
	mov.b32 	%r90, 0;
	mov.u32 	%r34, %ctaid.x;
	mov.u64 	%rd8, gaussDistW;
	mov.f32 	%f174, %f173;
$L__BB0_1:
	mov.b32 	%r91, 0;
$L__BB0_2:
	setp.eq.s32 	%p1, %r34, %r90;
	mov.u32 	%r35, %ctaid.y;
	setp.eq.s32 	%p2, %r35, %r91;
	and.pred  	%p3, %p2, %p1;
	@%p3 bra 	$L__BB0_26;
	mov.u32 	%r36, _ZZ3nlmPKfPfifE15foreignBlockImg;
	mad.lo.s32 	%r93, %r2, 80, %r36;
	shl.b32 	%r37, %r1, 4;
	mov.u32 	%r38, %tid.x;
	add.s32 	%r39, %r38, %r37;
	add.s32 	%r92, %r39, -256;
	shl.b32 	%r40, %r90, 4;
	add.s32 	%r41, %r2, %r40;
	mad.lo.s32 	%r95, %r91, 1088, %r41;
	mov.u32 	%r94, %r2;
$L__BB0_4:
	add.s32 	%r92, %r92, 256;
	setp.gt.u32 	%p4, %r92, 399;
	@%p4 bra 	$L__BB0_6;
	mul.hi.u32 	%r42, %r94, -858993459;
	shr.u32 	%r43, %r42, 4;
	mad.lo.s32 	%r44, %r43, 48, %r95;
	mul.wide.u32 	%rd5, %r44, 4;
	add.s64 	%rd6, %rd1, %rd5;
	ld.global.f32 	%f33, [%rd6];
	mad.lo.s32 	%r45, %r43, -1596, %r93;
	st.shared.f32 	[%r45], %f33;
$L__BB0_6:
	add.s32 	%r95, %r95, 256;
	add.s32 	%r94, %r94, 256;
	add.s32 	%r93, %r93, 20480;
	setp.lt.u32 	%p5, %r92, 144;
	@%p5 bra 	$L__BB0_4;
	bar.sync 	0;
	mov.b32 	%r96, 0;
$L__BB0_8:
	mov.u32 	%r48, _ZZ3nlmPKfPfifE15foreignBlockImg;
	mad.lo.s32 	%r17, %r96, 80, %r48;
	add.s32 	%r18, %r17, 160;
	mov.b32 	%r97, 0;
$L__BB0_9:
	mov.f32 	%f176, 0f00000000;
	mov.b32 	%r98, -2;
$L__BB0_10:
	add.s32 	%r21, %r98, 24;
	mad.lo.s32 	%r51, %r98, 80, %r17;
	add.s32 	%r22, %r51, 160;
	mov.b32 	%r99, -2;
$L__BB0_11:
	mad.lo.s32 	%r52, %r99, 7, %r21;
	mul.wide.s32 	%rd7, %r52, 4;
	add.s64 	%rd2, %rd8, %rd7;
	ld.const.f32 	%f11, [%rd2];
	add.s32 	%r53, %r97, %r99;
	shl.b32 	%r54, %r53, 2;
	add.s32 	%r24, %r22, %r54;
	ld.shared.f32 	%f36, [%r24+8];
	cvt.f64.f32 	%fd1, %f36;
	mov.f64 	%fd2, 0d3FE6666666666666;
	sub.f64 	%fd3, %fd2, %fd1;
	cvt.rn.f32.f64 	%f12, %fd3;
	abs.f32 	%f13, %f12;
	setp.eq.f32 	%p6, %f12, 0f3F800000;
	mov.f32 	%f177, 0f3F800000;
	@%p6 bra 	$L__BB0_16;
	setp.num.f32 	%p7, %f13, %f13;
	@%p7 bra 	$L__BB0_14;
	mov.f32 	%f92, 0f40000000;
	add.rn.f32 	%f177, %f12, %f92;
	bra.uni 	$L__BB0_16;
$L__BB0_14:
	setp.lt.f32 	%p8, %f13, 0f00800000;
	mul.f32 	%f37, %f13, 0f4B800000;
	selp.f32 	%f38, %f37, %f13, %p8;
	mov.b32 	%r55, %f38;
	add.s32 	%r56, %r55, -1060439283;
	and.b32  	%r57, %r56, -8388608;
	sub.s32 	%r58, %r55, %r57;
	mov.b32 	%f39, %r58;
	cvt.rn.f32.s32 	%f40, %r57;
	selp.f32 	%f41, 0fC1C00000, 0f00000000, %p8;
	fma.rn.f32 	%f42, %f40, 0f34000000, %f41;
	add.f32 	%f43, %f39, 0fBF800000;
	add.f32 	%f44, %f39, 0f3F800000;
	rcp.approx.ftz.f32 	%f45, %f44;
	add.f32 	%f46, %f43, %f43;
	mul.f32 	%f47, %f46, %f45;
	mul.f32 	%f48, %f47, %f47;
	neg.f32 	%f49, %f47;
	sub.f32 	%f50, %f43, %f47;
	add.f32 	%f51, %f50, %f50;
	fma.rn.f32 	%f52, %f49, %f43, %f51;
	mul.rn.f32 	%f53, %f45, %f52;
	fma.rn.f32 	%f54, %f48, 0f3A2C32E4, 0f3B52E7DB;
	fma.rn.f32 	%f55, %f54, %f48, 0f3C93BB73;
	fma.rn.f32 	%f56, %f55, %f48, 0f3DF6384F;
	mul.rn.f32 	%f57, %f56, %f48;
	fma.rn.f32 	%f58, %f47, 0f3FB8AA3B, %f42;
	mul.f32 	%f59, %f57, 0f40400000;
	sub.f32 	%f60, %f42, %f58;
	fma.rn.f32 	%f61, %f47, 0f3FB8AA3B, %f60;
	fma.rn.f32 	%f62, %f53, 0f3FB8AA3B, %f61;
	fma.rn.f32 	%f63, %f47, 0f32A55E34, %f62;
	fma.rn.f32 	%f64, %f59, %f53, %f63;
	fma.rn.f32 	%f65, %f57, %f47, %f64;
	add.rn.f32 	%f66, %f58, %f65;
	mov.f32 	%f67, 0f40000000;
	mul.rn.f32 	%f68, %f66, %f67;
	cvt.rni.f32.f32 	%f69, %f68;
	sub.f32 	%f70, %f68, %f69;
	neg.f32 	%f71, %f68;
	fma.rn.f32 	%f72, %f66, 0f40000000, %f71;
	neg.f32 	%f73, %f58;
	add.rn.f32 	%f74, %f66, %f73;
	neg.f32 	%f75, %f74;
	add.rn.f32 	%f76, %f65, %f75;
	fma.rn.f32 	%f77, %f76, 0f40000000, %f72;
	add.f32 	%f78, %f70, %f77;
	setp.gt.f32 	%p9, %f69, 0f00000000;
	selp.b32 	%r59, 0, -2097152000, %p9;
	setp.neu.f32 	%p10, %f12, 0f00000000;
	setp.neu.f32 	%p11, %f13, 0f7F800000;
	setp.lt.f32 	%p12, %f68, 0f00000000;
	selp.f32 	%f79, 0f00000000, 0f7F800000, %p12;
	abs.f32 	%f80, %f68;
	setp.gt.f32 	%p13, %f80, 0f43180000;
	cvt.rzi.s32.f32 	%r60, %f69;
	shl.b32 	%r61, %r60, 23;
	sub.s32 	%r62, %r61, %r59;
	mov.b32 	%f81, %r62;
	add.s32 	%r63, %r59, 2130706432;
	mov.b32 	%f82, %r63;
	fma.rn.f32 	%f83, %f78, 0f391FCB8E, 0f3AAF85ED;
	fma.rn.f32 	%f84, %f83, %f78, 0f3C1D9856;
	fma.rn.f32 	%f85, %f84, %f78, 0f3D6357BB;
	fma.rn.f32 	%f86, %f85, %f78, 0f3E75FDEC;
	fma.rn.f32 	%f87, %f86, %f78, 0f3F317218;
	fma.rn.f32 	%f88, %f87, %f78, 0f3F800000;
	mul.f32 	%f89, %f88, %f82;
	mul.f32 	%f90, %f89, %f81;
	selp.f32 	%f177, %f79, %f90, %p13;
	and.pred  	%p14, %p10, %p11;
	@%p14 bra 	$L__BB0_16;
	add.f32 	%f91, %f12, %f12;
	mov.b32 	%r64, %f91;
	and.b32  	%r65, %r64, 2147483647;
	mov.b32 	%f177, %r65;
$L__BB0_16:
	fma.rn.f32 	%f176, %f11, %f177, %f176;
	setp.eq.s32 	%p15, %r99, 2;
	@%p15 bra 	$L__BB0_23;
	ld.const.f32 	%f19, [%rd2+28];
	ld.shared.f32 	%f94, [%r24+12];
	cvt.f64.f32 	%fd4, %f94;
	mov.f64 	%fd5, 0d3FE6666666666666;
	sub.f64 	%fd6, %fd5, %fd4;
	cvt.rn.f32.f64 	%f20, %fd6;
	abs.f32 	%f21, %f20;
	setp.eq.f32 	%p16, %f20, 0f3F800000;
	mov.f32 	%f178, 0f3F800000;
	@%p16 bra 	$L__BB0_22;
	setp.nan.f32 	%p17, %f21, %f21;
	@%p17 bra 	$L__BB0_21;
	setp.lt.f32 	%p18, %f21, 0f00800000;
	mul.f32 	%f95, %f21, 0f4B800000;
	selp.f32 	%f96, %f95, %f21, %p18;
	mov.b32 	%r66, %f96;
	add.s32 	%r67, %r66, -1060439283;
	and.b32  	%r68, %r67, -8388608;
	sub.s32 	%r69, %r66, %r68;
	mov.b32 	%f97, %r69;
	cvt.rn.f32.s32 	%f98, %r68;
	selp.f32 	%f99, 0fC1C00000, 0f00000000, %p18;
	fma.rn.f32 	%f100, %f98, 0f34000000, %f99;
	add.f32 	%f101, %f97, 0fBF800000;
	add.f32 	%f102, %f97, 0f3F800000;
	rcp.approx.ftz.f32 	%f103, %f102;
	add.f32 	%f104, %f101, %f101;
	mul.f32 	%f105, %f104, %f103;
	mul.f32 	%f106, %f105, %f105;
	neg.f32 	%f107, %f105;
	sub.f32 	%f108, %f101, %f105;
	add.f32 	%f109, %f108, %f108;
	fma.rn.f32 	%f110, %f107, %f101, %f109;
	mul.rn.f32 	%f111, %f103, %f110;
	fma.rn.f32 	%f112, %f106, 0f3A2C32E4, 0f3B52E7DB;
	fma.rn.f32 	%f113, %f112, %f106, 0f3C93BB73;
	fma.rn.f32 	%f114, %f113, %f106, 0f3DF6384F;
	mul.rn.f32 	%f115, %f114, %f106;
	fma.rn.f32 	%f116, %f105, 0f3FB8AA3B, %f100;
	mul.f32 	%f117, %f115, 0f40400000;
	sub.f32 	%f118, %f100, %f116;
	fma.rn.f32 	%f119, %f105, 0f3FB8AA3B, %f118;
	fma.rn.f32 	%f120, %f111, 0f3FB8AA3B, %f119;
	fma.rn.f32 	%f121, %f105, 0f32A55E34, %f120;
	fma.rn.f32 	%f122, %f117, %f111, %f121;
	fma.rn.f32 	%f123, %f115, %f105, %f122;
	add.rn.f32 	%f124, %f116, %f123;
	mov.f32 	%f125, 0f40000000;
	mul.rn.f32 	%f126, %f124, %f125;
	cvt.rni.f32.f32 	%f127, %f126;
	sub.f32 	%f128, %f126, %f127;
	neg.f32 	%f129, %f126;
	fma.rn.f32 	%f130, %f124, 0f40000000, %f129;
	neg.f32 	%f131, %f116;
	add.rn.f32 	%f132, %f124, %f131;
	neg.f32 	%f133, %f132;
	add.rn.f32 	%f134, %f123, %f133;
	fma.rn.f32 	%f135, %f134, 0f40000000, %f130;
	add.f32 	%f136, %f128, %f135;
	setp.gt.f32 	%p19, %f127, 0f00000000;
	selp.b32 	%r70, 0, -2097152000, %p19;
	setp.neu.f32 	%p20, %f20, 0f00000000;
	setp.neu.f32 	%p21, %f21, 0f7F800000;
	setp.lt.f32 	%p22, %f126, 0f00000000;
	selp.f32 	%f137, 0f00000000, 0f7F800000, %p22;
	abs.f32 	%f138, %f126;
	setp.gt.f32 	%p23, %f138, 0f43180000;
	cvt.rzi.s32.f32 	%r71, %f127;
	shl.b32 	%r72, %r71, 23;
	sub.s32 	%r73, %r72, %r70;
	mov.b32 	%f139, %r73;
	add.s32 	%r74, %r70, 2130706432;
	mov.b32 	%f140, %r74;
	fma.rn.f32 	%f141, %f136, 0f391FCB8E, 0f3AAF85ED;
	fma.rn.f32 	%f142, %f141, %f136, 0f3C1D9856;
	fma.rn.f32 	%f143, %f142, %f136, 0f3D6357BB;
	fma.rn.f32 	%f144, %f143, %f136, 0f3E75FDEC;
	fma.rn.f32 	%f145, %f144, %f136, 0f3F317218;
	fma.rn.f32 	%f146, %f145, %f136, 0f3F800000;
	mul.f32 	%f147, %f146, %f140;
	mul.f32 	%f148, %f147, %f139;
	selp.f32 	%f178, %f137, %f148, %p23;
	and.pred  	%p24, %p20, %p21;
	@%p24 bra 	$L__BB0_22;
	add.f32 	%f149, %f20, %f20;
	mov.b32 	%r75, %f149;
	and.b32  	%r76, %r75, 2147483647;
	mov.b32 	%f178, %r76;
	bra.uni 	$L__BB0_22;
$L__BB0_21:
	mov.f32 	%f150, 0f40000000;
	add.rn.f32 	%f178, %f20, %f150;
$L__BB0_22:
	fma.rn.f32 	%f176, %f19, %f178, %f176;
	add.s32 	%r99, %r99, 2;
	bra.uni 	$L__BB0_11;
$L__BB0_23:
	add.s32 	%r98, %r98, 1;
	setp.ne.s32 	%p25, %r98, 3;
	@%p25 bra 	$L__BB0_10;
	neg.f32 	%f151, %f176;
	div.rn.f32 	%f152, %f151, %f31;
	fma.rn.f32 	%f153, %f152, 0f3BBB989D, 0f3F000000;
	cvt.sat.f32.f32 	%f154, %f153;
	mov.f32 	%f155, 0f4B400001;
	mov.f32 	%f156, 0f437C0000;
	fma.rm.f32 	%f157, %f154, %f156, %f155;
	add.f32 	%f158, %f157, 0fCB40007F;
	neg.f32 	%f159, %f158;
	fma.rn.f32 	%f160, %f152, 0f3FB8AA3B, %f159;
	fma.rn.f32 	%f161, %f152, 0f32A57060, %f160;
	mov.b32 	%r77, %f157;
	shl.b32 	%r78, %r77, 23;
	mov.b32 	%f162, %r78;
	ex2.approx.ftz.f32 	%f163, %f161;
	mul.f32 	%f164, %f163, %f162;
	add.f32 	%f174, %f174, %f164;
	shl.b32 	%r79, %r97, 2;
	add.s32 	%r80, %r18, %r79;
	ld.shared.f32 	%f165, [%r80+8];
	fma.rn.f32 	%f173, %f164, %f165, %f173;
	add.s32 	%r97, %r97, 1;
	setp.ne.s32 	%p26, %r97, 16;
	@%p26 bra 	$L__BB0_9;
	add.s32 	%r96, %r96, 1;
	setp.ne.s32 	%p27, %r96, 16;
	@%p27 bra 	$L__BB0_8;
$L__BB0_26:
	add.s32 	%r91, %r91, 1;
	setp.ne.s32 	%p28, %r91, 4;
	@%p28 bra 	$L__BB0_2;
	add.s32 	%r90, %r90, 1;
	setp.ne.s32 	%p29, %r90, 4;
	@%p29 bra 	$L__BB0_1;
	ld.param.u64 	%rd12, [_Z3nlmPKfPfif_param_1];
	cvta.to.global.u64 	%rd9, %rd12;
	div.rn.f32 	%f166, %f173, %f174;
	mov.u32 	%r81, %ctaid.y;
	shl.b32 	%r82, %r81, 10;
	mov.u32 	%r83, %ctaid.x;
	shl.b32 	%r84, %r83, 4;
	shl.b32 	%r85, %r1, 6;
	mov.u32 	%r86, %tid.x;
	add.s32 	%r87, %r84, %r86;
	add.s32 	%r88, %r87, %r82;
	add.s32 	%r89, %r88, %r85;
	mul.wide.u32 	%rd10, %r89, 4;
	add.s64 	%rd11, %rd9, %rd10;
	st.global.f32 	[%rd11], %f166;
	ret;

}


// ===== COMPILED SASS (sm_100) =====

	.target	sm_100

	.elftype	@"ET_EXEC"


//--------------------- .note.nv.tkinfo           --------------------------
	.section	.note.nv.tkinfo,"",@"SHT_NOTE"
	.sectionflags	@"SHF_NOTE_NV_TKINFO"
	.tkinfo
        /*0018*/ 	.word	0x00000002
        /*0030*/ 	.string	""
        /*0030*/ 	.string	"ptxas"
        /*0030*/ 	.string	"Cuda compilation tools, release 13.0, V13.0.88"
        /*0030*/ 	.string	"Build cuda_13.0.r13.0/compiler.36424714_0"
        /*0030*/ 	.string	"-arch sm_100 -m 64 "



//--------------------- .note.nv.cuinfo           --------------------------
	.section	.note.nv.cuinfo,"",@"SHT_NOTE"
	.sectionflags	@"SHF_NOTE_NV_CUINFO"
        /*0018*/ 	.short	0x0002
        /*001a*/ 	.short	0x0064
        /*001c*/ 	.short	0x0082
	.zero		2


//--------------------- .nv.info                  --------------------------
	.section	.nv.info,"",@"SHT_CUDA_INFO"
	.align	4


	//----- nvinfo : EIATTR_REGCOUNT
	.align		4
        /*0000*/ 	.byte	0x04, 0x2f
        /*0002*/ 	.short	(.L_2 - .L_1)
	.align		4
.L_1:
        /*0004*/ 	.word	index@(_Z3nlmPKfPfif)
        /*0008*/ 	.word	0x00000013


	//----- nvinfo : EIATTR_FRAME_SIZE
	.align		4
.L_2:
        /*000c*/ 	.byte	0x04, 0x11
        /*000e*/ 	.short	(.L_4 - .L_3)
	.align		4
.L_3:
        /*0010*/ 	.word	index@($__internal_0_$__cuda_sm3x_div_rn_noftz_f32_slowpath)
        /*0014*/ 	.word	0x00000000


	//----- nvinfo : EIATTR_FRAME_SIZE
	.align		4
.L_4:
        /*0018*/ 	.byte	0x04, 0x11
        /*001a*/ 	.short	(.L_6 - .L_5)
	.align		4
.L_5:
        /*001c*/ 	.word	index@(_Z3nlmPKfPfif)
        /*0020*/ 	.word	0x00000000


	//----- nvinfo : EIATTR_MIN_STACK_SIZE
	.align		4
.L_6:
        /*0024*/ 	.byte	0x04, 0x12
        /*0026*/ 	.short	(.L_8 - .L_7)
	.align		4
.L_7:
        /*0028*/ 	.word	index@(_Z3nlmPKfPfif)
        /*002c*/ 	.word	0x00000000
.L_8:


//--------------------- .nv.compat                --------------------------
	.section	.nv.compat,"",@"SHT_CUDA_COMPAT_INFO"
	.align	4
        /*0000*/ 	.byte	0x02, 0x09, 0x00, 0x00, 0x02, 0x02, 0x01, 0x00, 0x02, 0x05, 0x05, 0x00, 0x03, 0x07, 0x01, 0x01
        /*0010*/ 	.byte	0x02, 0x03, 0x00, 0x00, 0x02, 0x06, 0x01, 0x00, 0x04, 0x0b, 0x08, 0x00, 0x01, 0x00, 0x00, 0x00
        /*0020*/ 	.byte	0x00, 0x00, 0x00, 0x00


//--------------------- .nv.info._Z3nlmPKfPfif    --------------------------
	.section	.nv.info._Z3nlmPKfPfif,"",@"SHT_CUDA_INFO"
	.sectionflags	@""
	.align	4


	//----- nvinfo : EIATTR_CUDA_API_VERSION
	.align		4
        /*0000*/ 	.byte	0x04, 0x37
        /*0002*/ 	.short	(.L_10 - .L_9)
.L_9:
        /*0004*/ 	.word	0x00000082


	//----- nvinfo : EIATTR_KPARAM_INFO
	.align		4
.L_10:
        /*0008*/ 	.byte	0x04, 0x17
        /*000a*/ 	.short	(.L_12 - .L_11)
.L_11:
        /*000c*/ 	.word	0x00000000
        /*0010*/ 	.short	0x0003
        /*0012*/ 	.short	0x0014
        /*0014*/ 	.byte	0x00, 0xf0, 0x11, 0x00


	//----- nvinfo : EIATTR_KPARAM_INFO
	.align		4
.L_12:
        /*0018*/ 	.byte	0x04, 0x17
        /*001a*/ 	.short	(.L_14 - .L_13)
.L_13:
        /*001c*/ 	.word	0x00000000
        /*0020*/ 	.short	0x0002
        /*0022*/ 	.short	0x0010
        /*0024*/ 	.byte	0x00, 0xf0, 0x11, 0x00


	//----- nvinfo : EIATTR_KPARAM_INFO
	.align		4
.L_14:
        /*0028*/ 	.byte	0x04, 0x17
        /*002a*/ 	.short	(.L_16 - .L_15)
.L_15:
        /*002c*/ 	.word	0x00000000
        /*0030*/ 	.short	0x0001
        /*0032*/ 	.short	0x0008
        /*0034*/ 	.byte	0x00, 0xf5, 0x21, 0x00


	//----- nvinfo : EIATTR_KPARAM_INFO
	.align		4
.L_16:
        /*0038*/ 	.byte	0x04, 0x17
        /*003a*/ 	.short	(.L_18 - .L_17)
.L_17:
        /*003c*/ 	.word	0x00000000
        /*0040*/ 	.short	0x0000
        /*0042*/ 	.short	0x0000
        /*0044*/ 	.byte	0x00, 0xf5, 0x21, 0x00


	//----- nvinfo : EIATTR_SPARSE_MMA_MASK
	.align		4
.L_18:
        /*0048*/ 	.byte	0x03, 0x50
        /*004a*/ 	.short	0x0000


	//----- nvinfo : EIATTR_MAXREG_COUNT
	.align		4
        /*004c*/ 	.byte	0x03, 0x1b
        /*004e*/ 	.short	0x00ff


	//----- nvinfo : EIATTR_NUM_BARRIERS
	.align		4
        /*0050*/ 	.byte	0x02, 0x4c
        /*0052*/ 	.byte	0x01
	.zero		1


	//----- nvinfo : EIATTR_MERCURY_ISA_VERSION
	.align		4
        /*0054*/ 	.byte	0x03, 0x5f
        /*0056*/ 	.short	0x0101


	//----- nvinfo : EIATTR_VRC_CTA_INIT_COUNT
	.align		4
        /*0058*/ 	.byte	0x02, 0x4a
	.zero		1
	.zero		1


	//----- nvinfo : EIATTR_EXIT_INSTR_OFFSETS
	.align		4
        /*005c*/ 	.byte	0x04, 0x1c
        /*005e*/ 	.short	(.L_20 - .L_19)


	//   ....[0]....
.L_19:
        /*0060*/ 	.word	0x00001190


	//----- nvinfo : EIATTR_CRS_STACK_SIZE
	.align		4
.L_20:
        /*0064*/ 	.byte	0x04, 0x1e
        /*0066*/ 	.short	(.L_22 - .L_21)
.L_21:
        /*0068*/ 	.word	0x00000000


	//----- nvinfo : EIATTR_CBANK_PARAM_SIZE
	.align		4
.L_22:
        /*006c*/ 	.byte	0x03, 0x19
        /*006e*/ 	.short	0x0018


	//----- nvinfo : EIATTR_PARAM_CBANK
	.align		4
        /*0070*/ 	.byte	0x04, 0x0a
        /*0072*/ 	.short	(.L_24 - .L_23)
	.align		4
.L_23:
        /*0074*/ 	.word	index@(.nv.constant0._Z3nlmPKfPfif)
        /*0078*/ 	.short	0x0380
        /*007a*/ 	.short	0x0018


	//----- nvinfo : EIATTR_SW_WAR
	.align		4
.L_24:
        /*007c*/ 	.byte	0x04, 0x36
        /*007e*/ 	.short	(.L_26 - .L_25)
.L_25:
        /*0080*/ 	.word	0x00000008
.L_26:


//--------------------- .nv.callgraph             --------------------------
	.section	.nv.callgraph,"",@"SHT_CUDA_CALLGRAPH"
	.align	4
	.sectionentsize	8
	.align		4
        /*0000*/ 	.word	0x00000000
	.align		4
        /*0004*/ 	.word	0xffffffff
	.align		4
        /*0008*/ 	.word	0x00000000
	.align		4
        /*000c*/ 	.word	0xfffffffe
	.align		4
        /*0010*/ 	.word	0x00000000
	.align		4
        /*0014*/ 	.word	0xfffffffd
	.align		4
        /*0018*/ 	.word	0x00000000
	.align		4
        /*001c*/ 	.word	0xfffffffc


//--------------------- .nv.constant3             --------------------------
	.section	.nv.constant3,"a",@progbits
	.align	4
.nv.constant3:
	.type		gaussDistW,@object
	.size		gaussDistW,(.L_0 - gaussDistW)
gaussDistW:
	.zero		196
.L_0:


//--------------------- .text._Z3nlmPKfPfif       --------------------------
	.section	.text._Z3nlmPKfPfif,"ax",@progbits
	.align	128
        .global         _Z3nlmPKfPfif
        .type           _Z3nlmPKfPfif,@function
        .size           _Z3nlmPKfPfif,(.L_x_24 - _Z3nlmPKfPfif)
        .other          _Z3nlmPKfPfif,@"STO_CUDA_ENTRY STV_DEFAULT"
_Z3nlmPKfPfif:
.text._Z3nlmPKfPfif:
[----:B------:R-:W-:Y:S08]  /*0000*/  LDC R1, c[0x0][0x37c] ;  /* 0x0000df00ff017b82 */ /* 0x000ff00000000800 */
[----:B------:R-:W0:Y:S01]  /*0010*/  S2UR UR11, SR_CTAID.X ;  /* 0x00000000000b79c3 */ /* 0x000e220000002500 */
[----:B------:R-:W-:Y:S01]  /*0020*/  HFMA2 R0, -RZ, RZ, 0, 0 ;  /* 0x00000000ff007431 */ /* 0x000fe200000001ff */
[----:B------:R-:W-:Y:S01]  /*0030*/  CS2R R4, SRZ ;  /* 0x0000000000047805 */ /* 0x000fe2000001ff00 */
[----:B------:R-:W1:Y:S06]  /*0040*/  LDCU.64 UR12, c[0x0][0x358] ;  /* 0x00006b00ff0c77ac */ /* 0x000e6c0008000a00 */
.L_x_13:
[----:B------:R-:W-:-:S07]  /*0050*/  MOV R6, RZ ;  /* 0x000000ff00067202 */ /* 0x000fce0000000f00 */
.L_x_12:
[----:B------:R-:W2:Y:S01]  /*0060*/  S2UR UR4, SR_CTAID.Y ;  /* 0x00000000000479c3 */ /* 0x000ea20000002600 */
[----:B0-----:R-:W-:Y:S02]  /*0070*/  ISETP.NE.AND P0, PT, R4, UR11, PT ;  /* 0x0000000b04007c0c */ /* 0x001fe4000bf05270 */
[----:B--2---:R-:W-:-:S13]  /*0080*/  ISETP.EQ.AND P1, PT, R6, UR4, PT ;  /* 0x0000000406007c0c */ /* 0x004fda000bf22270 */
[----:B------:R-:W-:Y:S05]  /*0090*/  @!P0 BRA P1, `(.L_x_0) ;  /* 0x0000000c00c88947 */ /* 0x000fea0000800000 */
[----:B------:R-:W0:Y:S01]  /*00a0*/  S2R R8, SR_TID.Y ;  /* 0x0000000000087919 */ /* 0x000e220000002200 */
[----:B------:R-:W-:Y:S01]  /*00b0*/  MOV R2, 0x400 ;  /* 0x0000040000027802 */ /* 0x000fe20000000f00 */
[----:B------:R-:W-:Y:S01]  /*00c0*/  BSSY.RECONVERGENT B0, `(.L_x_1) ;  /* 0x000001b000007945 */ /* 0x000fe20003800200 */
[----:B------:R-:W0:Y:S01]  /*00d0*/  S2R R9, SR_TID.X ;  /* 0x0000000000097919 */ /* 0x000e220000002100 */
[----:B------:R-:W2:Y:S01]  /*00e0*/  S2R R7, SR_TID.X ;  /* 0x0000000000077919 */ /* 0x000ea20000002100 */
[----:B------:R-:W3:Y:S01]  /*00f0*/  S2R R3, SR_CgaCtaId ;  /* 0x0000000000037919 */ /* 0x000ee20000008800 */
[----:B0-----:R-:W-:-:S04]  /*0100*/  LEA R9, R8, R9, 0x4 ;  /* 0x0000000908097211 */ /* 0x001fc800078e20ff */
[----:B------:R-:W-:Y:S02]  /*0110*/  LOP3.LUT R11, R9, 0xffff, RZ, 0xc0, !PT ;  /* 0x0000ffff090b7812 */ /* 0x000fe400078ec0ff */
[----:B--2---:R-:W-:Y:S02]  /*0120*/  LEA R7, R8, R7, 0x4 ;  /* 0x0000000708077211 */ /* 0x004fe400078e20ff */
[----:B---3--:R-:W-:Y:S01]  /*0130*/  LEA R2, R3, R2, 0x18 ;  /* 0x0000000203027211 */ /* 0x008fe200078ec0ff */
[----:B------:R-:W-:Y:S01]  /*0140*/  IMAD R3, R4, 0x10, R11 ;  /* 0x0000001004037824 */ /* 0x000fe200078e020b */
[----:B------:R-:W-:-:S03]  /*0150*/  IADD3 R8, PT, PT, R7, -0x100, RZ ;  /* 0xffffff0007087810 */ /* 0x000fc60007ffe0ff */
[----:B------:R-:W-:Y:S02]  /*0160*/  IMAD R7, R11, 0x50, R2 ;  /* 0x000000500b077824 */ /* 0x000fe400078e0202 */
[----:B------:R-:W-:-:S07]  /*0170*/  IMAD R9, R6, 0x440, R3 ;  /* 0x0000044006097824 */ /* 0x000fce00078e0203 */
.L_x_2:
[----:B------:R-:W-:-:S04]  /*0180*/  IADD3 R8, PT, PT, R8, 0x100, RZ ;  /* 0x0000010008087810 */ /* 0x000fc80007ffe0ff */
[----:B------:R-:W-:-:S13]  /*0190*/  ISETP.GT.U32.AND P0, PT, R8, 0x18f, PT ;  /* 0x0000018f0800780c */ /* 0x000fda0003f04070 */
[----:B------:R-:W0:Y:S01]  /*01a0*/  @!P0 LDC.64 R2, c[0x0][0x380] ;  /* 0x0000e000ff028b82 */ /* 0x000e220000000a00 */
[----:B------:R-:W-:-:S05]  /*01b0*/  @!P0 IMAD.HI.U32 R10, R11, -0x33333333, RZ ;  /* 0xcccccccd0b0a8827 */ /* 0x000fca00078e00ff */
[----:B------:R-:W-:-:S05]  /*01c0*/  @!P0 SHF.R.U32.HI R10, RZ, 0x4, R10 ;  /* 0x00000004ff0a8819 */ /* 0x000fca000001160a */
[----:B------:R-:W-:-:S04]  /*01d0*/  @!P0 IMAD R13, R10, 0x30, R9 ;  /* 0x000000300a0d8824 */ /* 0x000fc800078e0209 */
[----:B0-----:R-:W-:-:S06]  /*01e0*/  @!P0 IMAD.WIDE.U32 R2, R13, 0x4, R2 ;  /* 0x000000040d028825 */ /* 0x001fcc00078e0002 */
[----:B-1----:R-:W2:Y:S01]  /*01f0*/  @!P0 LDG.E R2, desc[UR12][R2.64] ;  /* 0x0000000c02028981 */ /* 0x002ea2000c1e1900 */
[----:B------:R-:W-:Y:S01]  /*0200*/  @!P0 IMAD R13, R10, -0x63c, R7 ;  /* 0xfffff9c40a0d8824 */ /* 0x000fe200078e0207 */
[----:B------:R-:W-:Y:S01]  /*0210*/  IADD3 R11, PT, PT, R11, 0x100, RZ ;  /* 0x000001000b0b7810 */ /* 0x000fe20007ffe0ff */
[----:B------:R-:W-:Y:S01]  /*0220*/  VIADD R7, R7, 0x5000 ;  /* 0x0000500007077836 */ /* 0x000fe20000000000 */
[----:B------:R-:W-:Y:S02]  /*0230*/  IADD3 R9, PT, PT, R9, 0x100, RZ ;  /* 0x0000010009097810 */ /* 0x000fe40007ffe0ff */
[----:B--2---:R0:W-:Y:S01]  /*0240*/  @!P0 STS [R13], R2 ;  /* 0x000000020d008388 */ /* 0x0041e20000000800 */
[----:B------:R-:W-:-:S13]  /*0250*/  ISETP.GE.U32.AND P0, PT, R8, 0x90, PT ;  /* 0x000000900800780c */ /* 0x000fda0003f06070 */
[----:B0-----:R-:W-:Y:S05]  /*0260*/  @!P0 BRA `(.L_x_2) ;  /* 0xfffffffc00c48947 */ /* 0x001fea000383ffff */
[----:B------:R-:W-:Y:S05]  /*0270*/  BSYNC.RECONVERGENT B0 ;  /* 0x0000000000007941 */ /* 0x000fea0003800200 */
.L_x_1:
[----:B------:R-:W-:Y:S06]  /*0280*/  BAR.SYNC.DEFER_BLOCKING 0x0 ;  /* 0x0000000000007b1d */ /* 0x000fec0000010000 */
[----:B------:R-:W-:-:S05]  /*0290*/  UMOV UR4, URZ ;  /* 0x000000ff00047c82 */ /* 0x000fca0008000000 */
.L_x_11:
[----:B------:R-:W0:Y:S01]  /*02a0*/  S2UR UR6, SR_CgaCtaId ;  /* 0x00000000000679c3 */ /* 0x000e220000008800 */
[----:B------:R-:W-:Y:S02]  /*02b0*/  UMOV UR5, 0x400 ;  /* 0x0000040000057882 */ /* 0x000fe40000000000 */
[----:B0-----:R-:W-:-:S04]  /*02c0*/  ULEA UR5, UR6, UR5, 0x18 ;  /* 0x0000000506057291 */ /* 0x001fc8000f8ec0ff */
[----:B------:R-:W-:Y:S02]  /*02d0*/  UIMAD UR8, UR4, 0x50, UR5 ;  /* 0x00000050040878a4 */ /* 0x000fe4000f8e0205 */
[----:B------:R-:W-:Y:S02]  /*02e0*/  UIADD3 UR4, UPT, UPT, UR4, 0x1, URZ ;  /* 0x0000000104047890 */ /* 0x000fe4000fffe0ff */
[----:B------:R-:W-:Y:S02]  /*02f0*/  UIADD3 UR16, UPT, UPT, UR8, 0xa0, URZ ;  /* 0x000000a008107890 */ /* 0x000fe4000fffe0ff */
[----:B------:R-:W-:Y:S01]  /*0300*/  UISETP.NE.AND UP0, UPT, UR4, 0x10, UPT ;  /* 0x000000100400788c */ /* 0x000fe2000bf05270 */
[----:B------:R-:W-:-:S10]  /*0310*/  UMOV UR5, URZ ;  /* 0x000000ff00057c82 */ /* 0x000fd40008000000 */
.L_x_10:
[----:B------:R-:W-:Y:S01]  /*0320*/  HFMA2 R2, -RZ, RZ, 0, 0 ;  /* 0x00000000ff027431 */ /* 0x000fe200000001ff */
[----:B------:R-:W-:-:S06]  /*0330*/  UMOV UR9, 0xfffffffe ;  /* 0xfffffffe00097882 */ /* 0x000fcc0000000000 */
.L_x_8:
[----:B------:R-:W-:Y:S02]  /*0340*/  UIADD3 UR17, UPT, UPT, UR9, 0x18, URZ ;  /* 0x0000001809117890 */ /* 0x000fe4000fffe0ff */
[----:B------:R-:W-:Y:S02]  /*0350*/  UIMAD UR18, UR9, 0x50, UR8 ;  /* 0x00000050091278a4 */ /* 0x000fe4000f8e0208 */
[----:B------:R-:W-:Y:S02]  /*0360*/  UIADD3 UR9, UPT, UPT, UR9, 0x1, URZ ;  /* 0x0000000109097890 */ /* 0x000fe4000fffe0ff */
[----:B------:R-:W-:Y:S02]  /*0370*/  UIADD3 UR19, UPT, UPT, UR18, 0xa0, URZ ;  /* 0x000000a012137890 */ /* 0x000fe4000fffe0ff */
[----:B------:R-:W-:Y:S01]  /*0380*/  UISETP.NE.AND UP2, UPT, UR9, 0x3, UPT ;  /* 0x000000030900788c */ /* 0x000fe2000bf45270 */
[----:B------:R-:W-:-:S10]  /*0390*/  UMOV UR10, 0xfffffffe ;  /* 0xfffffffe000a7882 */ /* 0x000fd40000000000 */
.L_x_7:
[----:B------:R-:W-:Y:S01]  /*03a0*/  UIADD3 UR7, UPT, UPT, UR10, UR5, URZ ;  /* 0x000000050a077290 */ /* 0x000fe2000fffe0ff */
[----:B------:R-:W-:Y:S01]  /*03b0*/  HFMA2 R11, -RZ, RZ, 1.875, 0 ;  /* 0x3f800000ff0b7431 */ /* 0x000fe200000001ff */
[----:B------:R-:W-:Y:S01]  /*03c0*/  UMOV UR14, 0x66666666 ;  /* 0x66666666000e7882 */ /* 0x000fe20000000000 */
[----:B------:R-:W-:Y:S01]  /*03d0*/  UMOV UR15, 0x3fe66666 ;  /* 0x3fe66666000f7882 */ /* 0x000fe20000000000 */
[----:B------:R-:W-:Y:S02]  /*03e0*/  ULEA UR6, UR7, UR18, 0x2 ;  /* 0x0000001207067291 */ /* 0x000fe4000f8e10ff */
[----:B------:R-:W-:Y:S02]  /*03f0*/  ULEA UR7, UR7, UR19, 0x2 ;  /* 0x0000001307077291 */ /* 0x000fe4000f8e10ff */
[----:B------:R-:W-:-:S05]  /*0400*/  UISETP.NE.AND UP1, UPT, UR10, 0x2, UPT ;  /* 0x000000020a00788c */ /* 0x000fca000bf25270 */
[----:B------:R-:W0:Y:S01]  /*0410*/  LDS R7, [UR6+0xa8] ;  /* 0x0000a806ff077984 */ /* 0x000e220008000800 */
[----:B------:R-:W-:-:S04]  /*0420*/  UIMAD UR6, UR10, 0x7, UR17 ;  /* 0x000000070a0678a4 */ /* 0x000fc8000f8e0211 */
[----:B------:R-:W-:-:S12]  /*0430*/  USHF.L.U32 UR6, UR6, 0x2, URZ ;  /* 0x0000000206067899 */ /* 0x000fd800080006ff */
[----:B------:R-:W1:Y:S01]  /*0440*/  LDCU UR20, c[0x3][UR6] ;  /* 0x00c00000061477ac */ /* 0x000e620008000800 */
[----:B0-----:R-:W0:Y:S02]  /*0450*/  F2F.F64.F32 R8, R7 ;  /* 0x0000000700087310 */ /* 0x001e240000201800 */
[----:B0-----:R-:W-:-:S06]  /*0460*/  DADD R8, -R8, UR14 ;  /* 0x0000000e08087e29 */ /* 0x001fcc0008000100 */
[----:B------:R-:W0:Y:S02]  /*0470*/  F2F.F32.F64 R3, R8 ;  /* 0x0000000800037310 */ /* 0x000e240000301000 */
[----:B0-----:R-:W-:-:S13]  /*0480*/  FSETP.NEU.AND P0, PT, R3, 1, PT ;  /* 0x3f8000000300780b */ /* 0x001fda0003f0d000 */
[----:B-1----:R-:W-:Y:S05]  /*0490*/  @!P0 BRA `(.L_x_3) ;  /* 0x0000000400048947 */ /* 0x002fea0003800000 */
[----:B------:R-:W-:-:S13]  /*04a0*/  FSETP.NAN.AND P0, PT, |R3|, |R3|, PT ;  /* 0x400000030300720b */ /* 0x000fda0003f08200 */
[----:B------:R-:W-:Y:S01]  /*04b0*/  @P0 FADD R11, R3, 2 ;  /* 0x40000000030b0421 */ /* 0x000fe20000000000 */
[----:B------:R-:W-:Y:S06]  /*04c0*/  @P0 BRA `(.L_x_3) ;  /* 0x0000000000f80947 */ /* 0x000fec0003800000 */
[C---:B------:R-:W-:Y:S01]  /*04d0*/  FMUL R8, |R3|.reuse, 16777216 ;  /* 0x4b80000003087820 */ /* 0x040fe20000400200 */
[----:B------:R-:W-:Y:S01]  /*04e0*/  FSETP.GEU.AND P0, PT, |R3|, 1.175494350822287508e-38, PT ;  /* 0x008000000300780b */ /* 0x000fe20003f0e200 */
[----:B------:R-:W-:-:S03]  /*04f0*/  IMAD.MOV.U32 R15, RZ, RZ, 0x3a2c32e4 ;  /* 0x3a2c32e4ff0f7424 */ /* 0x000fc600078e00ff */
[----:B------:R-:W-:-:S04]  /*0500*/  FSEL R8, R8, |R3|, !P0 ;  /* 0x4000000308087208 */ /* 0x000fc80004000000 */
[----:B------:R-:W-:-:S04]  /*0510*/  IADD3 R7, PT, PT, R8, -0x3f3504f3, RZ ;  /* 0xc0cafb0d08077810 */ /* 0x000fc80007ffe0ff */
[----:B------:R-:W-:-:S04]  /*0520*/  LOP3.LUT R7, R7, 0xff800000, RZ, 0xc0, !PT ;  /* 0xff80000007077812 */ /* 0x000fc800078ec0ff */
[-C--:B------:R-:W-:Y:S02]  /*0530*/  IADD3 R8, PT, PT, R8, -R7.reuse, RZ ;  /* 0x8000000708087210 */ /* 0x080fe40007ffe0ff */
[----:B------:R-:W-:-:S03]  /*0540*/  I2FP.F32.S32 R7, R7 ;  /* 0x0000000700077245 */ /* 0x000fc60000201400 */
[C---:B------:R-:W-:Y:S01]  /*0550*/  FADD R10, R8.reuse, 1 ;  /* 0x3f800000080a7421 */ /* 0x040fe20000000000 */
[----:B------:R-:W-:Y:S01]  /*0560*/  FADD R9, R8, -1 ;  /* 0xbf80000008097421 */ /* 0x000fe20000000000 */
[----:B------:R-:W-:Y:S02]  /*0570*/  FSEL R8, RZ, -24, P0 ;  /* 0xc1c00000ff087808 */ /* 0x000fe40000000000 */
[----:B------:R-:W-:Y:S01]  /*0580*/  FSETP.NEU.AND P0, PT, |R3|, +INF , PT ;  /* 0x7f8000000300780b */ /* 0x000fe20003f0d200 */
[----:B------:R-:W-:Y:S01]  /*0590*/  FADD R11, R9, R9 ;  /* 0x00000009090b7221 */ /* 0x000fe20000000000 */
[----:B------:R-:W0:Y:S01]  /*05a0*/  MUFU.RCP R10, R10 ;  /* 0x0000000a000a7308 */ /* 0x000e220000001000 */
[----:B------:R-:W-:Y:S01]  /*05b0*/  FFMA R8, R7, 1.1920928955078125e-07, R8 ;  /* 0x3400000007087823 */ /* 0x000fe20000000008 */
[----:B------:R-:W-:-:S13]  /*05c0*/  FSETP.NEU.AND P0, PT, R3, RZ, P0 ;  /* 0x000000ff0300720b */ /* 0x000fda000070d000 */
[----:B------:R-:W-:Y:S01]  /*05d0*/  @!P0 FADD R3, R3, R3 ;  /* 0x0000000303038221 */ /* 0x000fe20000000000 */
[----:B0-----:R-:W-:-:S04]  /*05e0*/  FMUL R11, R10, R11 ;  /* 0x0000000b0a0b7220 */ /* 0x001fc80000400000 */
[----:B------:R-:W-:Y:S01]  /*05f0*/  FADD R13, R9, -R11 ;  /* 0x8000000b090d7221 */ /* 0x000fe20000000000 */
[C---:B------:R-:W-:Y:S01]  /*0600*/  FMUL R12, R11.reuse, R11 ;  /* 0x0000000b0b0c7220 */ /* 0x040fe20000400000 */
[----:B------:R-:W-:Y:S02]  /*0610*/  FFMA R7, R11, 1.4426950216293334961, R8 ;  /* 0x3fb8aa3b0b077823 */ /* 0x000fe40000000008 */
[----:B------:R-:W-:Y:S01]  /*0620*/  FADD R14, R13, R13 ;  /* 0x0000000d0d0e7221 */ /* 0x000fe20000000000 */
[----:B------:R-:W-:Y:S01]  /*0630*/  FFMA R13, R12, R15, 0.0032181653659790754318 ;  /* 0x3b52e7db0c0d7423 */ /* 0x000fe2000000000f */
[----:B------:R-:W-:Y:S02]  /*0640*/  FADD R8, R8, -R7 ;  /* 0x8000000708087221 */ /* 0x000fe40000000000 */
[----:B------:R-:W-:Y:S01]  /*0650*/  FFMA R9, R9, -R11, R14 ;  /* 0x8000000b09097223 */ /* 0x000fe2000000000e */
[----:B------:R-:W-:Y:S01]  /*0660*/  FFMA R13, R12, R13, 0.018033718690276145935 ;  /* 0x3c93bb730c0d7423 */ /* 0x000fe2000000000d */
[----:B------:R-:W-:-:S02]  /*0670*/  FFMA R8, R11, 1.4426950216293334961, R8 ;  /* 0x3fb8aa3b0b087823 */ /* 0x000fc40000000008 */
[----:B------:R-:W-:Y:S01]  /*0680*/  FMUL R9, R10, R9 ;  /* 0x000000090a097220 */ /* 0x000fe20000400000 */
[----:B------:R-:W-:-:S03]  /*0690*/  FFMA R13, R12, R13, 0.12022458761930465698 ;  /* 0x3df6384f0c0d7423 */ /* 0x000fc6000000000d */
[----:B------:R-:W-:Y:S01]  /*06a0*/  FFMA R8, R9, 1.4426950216293334961, R8 ;  /* 0x3fb8aa3b09087823 */ /* 0x000fe20000000008 */
[----:B------:R-:W-:-:S03]  /*06b0*/  FMUL R12, R12, R13 ;  /* 0x0000000d0c0c7220 */ /* 0x000fc60000400000 */
[----:B------:R-:W-:Y:S01]  /*06c0*/  FFMA R10, R11, 1.9251366722983220825e-08, R8 ;  /* 0x32a55e340b0a7823 */ /* 0x000fe20000000008 */
[----:B------:R-:W-:-:S04]  /*06d0*/  FMUL R8, R12, 3 ;  /* 0x404000000c087820 */ /* 0x000fc80000400000 */
[----:B------:R-:W-:-:S04]  /*06e0*/  FFMA R9, R9, R8, R10 ;  /* 0x0000000809097223 */ /* 0x000fc8000000000a */
[----:B------:R-:W-:-:S04]  /*06f0*/  FFMA R12, R11, R12, R9 ;  /* 0x0000000c0b0c7223 */ /* 0x000fc80000000009 */
[----:B------:R-:W-:-:S04]  /*0700*/  FADD R8, R7, R12 ;  /* 0x0000000c07087221 */ /* 0x000fc80000000000 */
[----:B------:R-:W-:Y:S01]  /*0710*/  FMUL R9, R8, 2 ;  /* 0x4000000008097820 */ /* 0x000fe20000400000 */
[----:B------:R-:W-:-:S03]  /*0720*/  FADD R7, -R7, R8 ;  /* 0x0000000807077221 */ /* 0x000fc60000000100 */
[----:B------:R-:W0:Y:S01]  /*0730*/  FRND R10, R9 ;  /* 0x00000009000a7307 */ /* 0x000e220000201000 */
[----:B------:R-:W-:Y:S01]  /*0740*/  FADD R7, R12, -R7 ;  /* 0x800000070c077221 */ /* 0x000fe20000000000 */
[----:B------:R-:W-:Y:S01]  /*0750*/  FFMA R8, R8, 2, -R9 ;  /* 0x4000000008087823 */ /* 0x000fe20000000809 */
[----:B------:R-:W-:Y:S02]  /*0760*/  MOV R12, 0x391fcb8e ;  /* 0x391fcb8e000c7802 */ /* 0x000fe40000000f00 */
[----:B------:R-:W-:Y:S01]  /*0770*/  FSETP.GT.AND P2, PT, |R9|, 152, PT ;  /* 0x431800000900780b */ /* 0x000fe20003f44200 */
[----:B------:R-:W-:Y:S02]  /*0780*/  FFMA R8, R7, 2, R8 ;  /* 0x4000000007087823 */ /* 0x000fe40000000008 */
[----:B------:R-:W1:Y:S01]  /*0790*/  F2I.NTZ R11, R9 ;  /* 0x00000009000b7305 */ /* 0x000e620000203100 */
[----:B0-----:R-:W-:Y:S01]  /*07a0*/  FADD R7, R9, -R10 ;  /* 0x8000000a09077221 */ /* 0x001fe20000000000 */
[----:B------:R-:W-:-:S03]  /*07b0*/  FSETP.GT.AND P1, PT, R10, RZ, PT ;  /* 0x000000ff0a00720b */ /* 0x000fc60003f24000 */
[----:B------:R-:W-:-:S04]  /*07c0*/  FADD R7, R7, R8 ;  /* 0x0000000807077221 */ /* 0x000fc80000000000 */
[----:B------:R-:W-:-:S04]  /*07d0*/  FFMA R8, R7, R12, 0.0013391353422775864601 ;  /* 0x3aaf85ed07087423 */ /* 0x000fc8000000000c */
[----:B------:R-:W-:-:S04]  /*07e0*/  FFMA R8, R7, R8, 0.0096188392490148544312 ;  /* 0x3c1d985607087423 */ /* 0x000fc80000000008 */
[----:B------:R-:W-:-:S04]  /*07f0*/  FFMA R8, R7, R8, 0.055503588169813156128 ;  /* 0x3d6357bb07087423 */ /* 0x000fc80000000008 */
[----:B------:R-:W-:Y:S01]  /*0800*/  FFMA R10, R7, R8, 0.24022644758224487305 ;  /* 0x3e75fdec070a7423 */ /* 0x000fe20000000008 */
[----:B------:R-:W-:Y:S02]  /*0810*/  SEL R8, RZ, 0x83000000, P1 ;  /* 0x83000000ff087807 */ /* 0x000fe40000800000 */
[----:B------:R-:W-:Y:S01]  /*0820*/  FSETP.GEU.AND P1, PT, R9, RZ, PT ;  /* 0x000000ff0900720b */ /* 0x000fe20003f2e000 */
[----:B------:R-:W-:Y:S01]  /*0830*/  FFMA R12, R7, R10, 0.69314718246459960938 ;  /* 0x3f317218070c7423 */ /* 0x000fe2000000000a */
[----:B------:R-:W-:Y:S02]  /*0840*/  IADD3 R10, PT, PT, R8, 0x7f000000, RZ ;  /* 0x7f000000080a7810 */ /* 0x000fe40007ffe0ff */
[----:B-1----:R-:W-:Y:S01]  /*0850*/  LEA R8, R11, -R8, 0x17 ;  /* 0x800000080b087211 */ /* 0x002fe200078eb8ff */
[----:B------:R-:W-:Y:S01]  /*0860*/  FFMA R7, R7, R12, 1 ;  /* 0x3f80000007077423 */ /* 0x000fe2000000000c */
[----:B------:R-:W-:-:S03]  /*0870*/  FSEL R11, RZ, +INF , !P1 ;  /* 0x7f800000ff0b7808 */ /* 0x000fc60004800000 */
[----:B------:R-:W-:-:S04]  /*0880*/  FMUL R7, R10, R7 ;  /* 0x000000070a077220 */ /* 0x000fc80000400000 */
[----:B------:R-:W-:Y:S01]  /*0890*/  @!P2 FMUL R11, R8, R7 ;  /* 0x00000007080ba220 */ /* 0x000fe20000400000 */
[----:B------:R-:W-:-:S07]  /*08a0*/  @!P0 LOP3.LUT R11, R3, 0x7fffffff, RZ, 0xc0, !PT ;  /* 0x7fffffff030b8812 */ /* 0x000fce00078ec0ff */
.L_x_3:
[----:B------:R-:W-:Y:S01]  /*08b0*/  FFMA R2, R11, UR20, R2 ;  /* 0x000000140b027c23 */ /* 0x000fe20008000002 */
[----:B------:R-:W-:Y:S06]  /*08c0*/  BRA.U !UP1, `(.L_x_4) ;  /* 0x0000000509387547 */ /* 0x000fec000b800000 */
[----:B------:R-:W0:Y:S01]  /*08d0*/  LDS R7, [UR7+0xc] ;  /* 0x00000c07ff077984 */ /* 0x000e220008000800 */
[----:B------:R-:W1:Y:S01]  /*08e0*/  LDCU UR6, c[0x3][UR6+0x1c] ;  /* 0x00c00380060677ac */ /* 0x000e620008000800 */
[----:B------:R-:W-:Y:S01]  /*08f0*/  HFMA2 R11, -RZ, RZ, 1.875, 0 ;  /* 0x3f800000ff0b7431 */ /* 0x000fe200000001ff */
[----:B0-----:R-:W0:Y:S02]  /*0900*/  F2F.F64.F32 R8, R7 ;  /* 0x0000000700087310 */ /* 0x001e240000201800 */
[----:B0-----:R-:W-:-:S06]  /*0910*/  DADD R8, -R8, UR14 ;  /* 0x0000000e08087e29 */ /* 0x001fcc0008000100 */
[----:B------:R-:W0:Y:S02]  /*0920*/  F2F.F32.F64 R3, R8 ;  /* 0x0000000800037310 */ /* 0x000e240000301000 */
[----:B0-----:R-:W-:-:S13]  /*0930*/  FSETP.NEU.AND P0, PT, R3, 1, PT ;  /* 0x3f8000000300780b */ /* 0x001fda0003f0d000 */
[----:B-1----:R-:W-:Y:S05]  /*0940*/  @!P0 BRA `(.L_x_5) ;  /* 0x00000004000c8947 */ /* 0x002fea0003800000 */
[----:B------:R-:W-:-:S13]  /*0950*/  FSETP.NAN.AND P0, PT, |R3|, |R3|, PT ;  /* 0x400000030300720b */ /* 0x000fda0003f08200 */
[----:B------:R-:W-:Y:S05]  /*0960*/  @P0 BRA `(.L_x_6) ;  /* 0x0000000400000947 */ /* 0x000fea0003800000 */
[C---:B------:R-:W-:Y:S01]  /*0970*/  FMUL R8, |R3|.reuse, 16777216 ;  /* 0x4b80000003087820 */ /* 0x040fe20000400200 */
[C---:B------:R-:W-:Y:S02]  /*0980*/  FSETP.GEU.AND P0, PT, |R3|.reuse, 1.175494350822287508e-38, PT ;  /* 0x008000000300780b */ /* 0x040fe40003f0e200 */
[----:B------:R-:W-:Y:S02]  /*0990*/  MOV R15, 0x3a2c32e4 ;  /* 0x3a2c32e4000f7802 */ /* 0x000fe40000000f00 */
[----:B------:R-:W-:Y:S02]  /*09a0*/  FSEL R8, R8, |R3|, !P0 ;  /* 0x4000000308087208 */ /* 0x000fe40004000000 */
[----:B------:R-:W-:-:S03]  /*09b0*/  FSETP.NEU.AND P3, PT, R3, RZ, PT ;  /* 0x000000ff0300720b */ /* 0x000fc60003f6d000 */
[----:B------:R-:W-:-:S05]  /*09c0*/  VIADD R7, R8, 0xc0cafb0d ;  /* 0xc0cafb0d08077836 */ /* 0x000fca0000000000 */
[----:B------:R-:W-:-:S04]  /*09d0*/  LOP3.LUT R7, R7, 0xff800000, RZ, 0xc0, !PT ;  /* 0xff80000007077812 */ /* 0x000fc800078ec0ff */
[-C--:B------:R-:W-:Y:S02]  /*09e0*/  IADD3 R8, PT, PT, R8, -R7.reuse, RZ ;  /* 0x8000000708087210 */ /* 0x080fe40007ffe0ff */
[----:B------:R-:W-:-:S03]  /*09f0*/  I2FP.F32.S32 R7, R7 ;  /* 0x0000000700077245 */ /* 0x000fc60000201400 */
[C---:B------:R-:W-:Y:S01]  /*0a00*/  FADD R10, R8.reuse, 1 ;  /* 0x3f800000080a7421 */ /* 0x040fe20000000000 */
[----:B------:R-:W-:Y:S01]  /*0a10*/  FADD R9, R8, -1 ;  /* 0xbf80000008097421 */ /* 0x000fe20000000000 */
[----:B------:R-:W-:-:S03]  /*0a20*/  FSEL R8, RZ, -24, P0 ;  /* 0xc1c00000ff087808 */ /* 0x000fc60000000000 */
[----:B------:R-:W-:Y:S01]  /*0a30*/  FADD R11, R9, R9 ;  /* 0x00000009090b7221 */ /* 0x000fe20000000000 */
[----:B------:R-:W0:Y:S01]  /*0a40*/  MUFU.RCP R10, R10 ;  /* 0x0000000a000a7308 */ /* 0x000e220000001000 */
[----:B------:R-:W-:Y:S02]  /*0a50*/  FFMA R8, R7, 1.1920928955078125e-07, R8 ;  /* 0x3400000007087823 */ /* 0x000fe40000000008 */
        /* <DEDUP_REMOVED lines=24> */
[----:B------:R-:W-:Y:S01]  /*0be0*/  HFMA2 R12, -RZ, RZ, 0.64013671875, -15.109375 ;  /* 0x391fcb8eff0c7431 */ /* 0x000fe200000001ff */
[----:B------:R-:W-:Y:S02]  /*0bf0*/  FSETP.GT.AND P1, PT, |R9|, 152, PT ;  /* 0x431800000900780b */ /* 0x000fe40003f24200 */
[----:B------:R-:W-:Y:S01]  /*0c00*/  FFMA R8, R7, 2, R8 ;  /* 0x4000000007087823 */ /* 0x000fe20000000008 */
[C---:B------:R-:W-:Y:S01]  /*0c10*/  FSETP.GEU.AND P2, PT, R9.reuse, RZ, PT ;  /* 0x000000ff0900720b */ /* 0x040fe20003f4e000 */
        /* <DEDUP_REMOVED lines=9> */
[----:B------:R-:W-:Y:S01]  /*0cb0*/  FSETP.NEU.AND P0, PT, |R3|, +INF , PT ;  /* 0x7f8000000300780b */ /* 0x000fe20003f0d200 */
[----:B------:R-:W-:Y:S01]  /*0cc0*/  FFMA R12, R7, R10, 0.69314718246459960938 ;  /* 0x3f317218070c7423 */ /* 0x000fe2000000000a */
[----:B-1----:R-:W-:Y:S01]  /*0cd0*/  LEA R10, R11, -R8, 0x17 ;  /* 0x800000080b0a7211 */ /* 0x002fe200078eb8ff */
[----:B------:R-:W-:Y:S01]  /*0ce0*/  VIADD R8, R8, 0x7f000000 ;  /* 0x7f00000008087836 */ /* 0x000fe20000000000 */
[----:B------:R-:W-:Y:S01]  /*0cf0*/  FSEL R11, RZ, +INF , !P2 ;  /* 0x7f800000ff0b7808 */ /* 0x000fe20005000000 */
[----:B------:R-:W-:-:S04]  /*0d00*/  FFMA R7, R7, R12, 1 ;  /* 0x3f80000007077423 */ /* 0x000fc8000000000c */
[----:B------:R-:W-:-:S04]  /*0d10*/  FMUL R7, R8, R7 ;  /* 0x0000000708077220 */ /* 0x000fc80000400000 */
[----:B------:R-:W-:Y:S01]  /*0d20*/  @!P1 FMUL R11, R10, R7 ;  /* 0x000000070a0b9220 */ /* 0x000fe20000400000 */
[----:B------:R-:W-:Y:S06]  /*0d30*/  @P0 BRA P3, `(.L_x_5) ;  /* 0x0000000000100947 */ /* 0x000fec0001800000 */
[----:B------:R-:W-:-:S05]  /*0d40*/  FADD R3, R3, R3 ;  /* 0x0000000303037221 */ /* 0x000fca0000000000 */
[----:B------:R-:W-:Y:S01]  /*0d50*/  LOP3.LUT R11, R3, 0x7fffffff, RZ, 0xc0, !PT ;  /* 0x7fffffff030b7812 */ /* 0x000fe200078ec0ff */
[----:B------:R-:W-:Y:S06]  /*0d60*/  BRA `(.L_x_5) ;  /* 0x0000000000047947 */ /* 0x000fec0003800000 */
.L_x_6:
[----:B------:R-:W-:-:S07]  /*0d70*/  FADD R11, R3, 2 ;  /* 0x40000000030b7421 */ /* 0x000fce0000000000 */
.L_x_5:
[----:B------:R-:W-:Y:S01]  /*0d80*/  FFMA R2, R11, UR6, R2 ;  /* 0x000000060b027c23 */ /* 0x000fe20008000002 */
[----:B------:R-:W-:Y:S01]  /*0d90*/  UIADD3 UR10, UPT, UPT, UR10, 0x2, URZ ;  /* 0x000000020a0a7890 */ /* 0x000fe2000fffe0ff */
[----:B------:R-:W-:Y:S11]  /*0da0*/  BRA `(.L_x_7) ;  /* 0xfffffff4007c7947 */ /* 0x000ff6000383ffff */
.L_x_4:
[----:B------:R-:W-:Y:S05]  /*0db0*/  BRA.U UP2, `(.L_x_8) ;  /* 0xfffffff502607547 */ /* 0x000fea000b83ffff */
[----:B------:R-:W0:Y:S02]  /*0dc0*/  LDC R9, c[0x0][0x394] ;  /* 0x0000e500ff097b82 */ /* 0x000e240000000800 */
[----:B0-----:R-:W0:Y:S08]  /*0dd0*/  MUFU.RCP R3, R9 ;  /* 0x0000000900037308 */ /* 0x001e300000001000 */
[----:B------:R-:W1:Y:S01]  /*0de0*/  FCHK P0, -R2, R9 ;  /* 0x0000000902007302 */ /* 0x000e620000000100 */
[----:B0-----:R-:W-:-:S04]  /*0df0*/  FFMA R8, R3, -R9, 1 ;  /* 0x3f80000003087423 */ /* 0x001fc80000000809 */
[----:B------:R-:W-:-:S04]  /*0e00*/  FFMA R3, R3, R8, R3 ;  /* 0x0000000803037223 */ /* 0x000fc80000000003 */
[----:B------:R-:W-:-:S04]  /*0e10*/  FFMA R7, -R2, R3, RZ ;  /* 0x0000000302077223 */ /* 0x000fc800000001ff */
[----:B------:R-:W-:-:S04]  /*0e20*/  FFMA R8, R7, -R9, -R2 ;  /* 0x8000000907087223 */ /* 0x000fc80000000802 */
[----:B------:R-:W-:Y:S01]  /*0e30*/  FFMA R3, R3, R8, R7 ;  /* 0x0000000803037223 */ /* 0x000fe20000000007 */
[----:B-1----:R-:W-:Y:S06]  /*0e40*/  @!P0 BRA `(.L_x_9) ;  /* 0x0000000000148947 */ /* 0x002fec0003800000 */
[----:B------:R-:W0:Y:S01]  /*0e50*/  LDC R3, c[0x0][0x394] ;  /* 0x0000e500ff037b82 */ /* 0x000e220000000800 */
[----:B------:R-:W-:Y:S01]  /*0e60*/  FADD R2, -R2, -RZ ;  /* 0x800000ff02027221 */ /* 0x000fe20000000100 */
[----:B------:R-:W-:-:S07]  /*0e70*/  MOV R8, 0xe90 ;  /* 0x00000e9000087802 */ /* 0x000fce0000000f00 */
[----:B0-----:R-:W-:Y:S05]  /*0e80*/  CALL.REL.NOINC `($__internal_0_$__cuda_sm3x_div_rn_noftz_f32_slowpath) ;  /* 0x0000000000c47944 */ /* 0x001fea0003c00000 */
[----:B------:R-:W-:-:S07]  /*0e90*/  MOV R3, R2 ;  /* 0x0000000200037202 */ /* 0x000fce0000000f00 */
.L_x_9:
[----:B------:R-:W-:Y:S01]  /*0ea0*/  HFMA2 R2, -RZ, RZ, 0.96630859375, -0.0022525787353515625 ;  /* 0x3bbb989dff027431 */ /* 0x000fe200000001ff */
[----:B------:R-:W-:Y:S01]  /*0eb0*/  ULEA UR6, UR5, UR16, 0x2 ;  /* 0x0000001005067291 */ /* 0x000fe2000f8e10ff */
[----:B------:R-:W-:Y:S01]  /*0ec0*/  MOV R9, 0x437c0000 ;  /* 0x437c000000097802 */ /* 0x000fe20000000f00 */
[----:B------:R-:W-:-:S04]  /*0ed0*/  UIADD3 UR5, UPT, UPT, UR5, 0x1, URZ ;  /* 0x0000000105057890 */ /* 0x000fc8000fffe0ff */
[----:B------:R-:W-:Y:S01]  /*0ee0*/  UISETP.NE.AND UP1, UPT, UR5, 0x10, UPT ;  /* 0x000000100500788c */ /* 0x000fe2000bf25270 */
[----:B------:R-:W-:Y:S02]  /*0ef0*/  FFMA.SAT R2, R3, R2, 0.5 ;  /* 0x3f00000003027423 */ /* 0x000fe40000002002 */
[----:B------:R-:W0:Y:S02]  /*0f00*/  LDS R7, [UR6+0x8] ;  /* 0x00000806ff077984 */ /* 0x000e240008000800 */
[----:B------:R-:W-:-:S04]  /*0f10*/  FFMA.RM R2, R2, R9, 12582913 ;  /* 0x4b40000102027423 */ /* 0x000fc80000004009 */
[C---:B------:R-:W-:Y:S01]  /*0f20*/  FADD R8, R2.reuse, -12583039 ;  /* 0xcb40007f02087421 */ /* 0x040fe20000000000 */
[----:B------:R-:W-:-:S03]  /*0f30*/  SHF.L.U32 R2, R2, 0x17, RZ ;  /* 0x0000001702027819 */ /* 0x000fc600000006ff */
[----:B------:R-:W-:-:S04]  /*0f40*/  FFMA R8, R3, 1.4426950216293334961, -R8 ;  /* 0x3fb8aa3b03087823 */ /* 0x000fc80000000808 */
[----:B------:R-:W-:-:S04]  /*0f50*/  FFMA R8, R3, 1.925963033500011079e-08, R8 ;  /* 0x32a5706003087823 */ /* 0x000fc80000000008 */
[----:B------:R-:W1:Y:S02]  /*0f60*/  MUFU.EX2 R3, R8 ;  /* 0x0000000800037308 */ /* 0x000e640000000800 */
[----:B-1----:R-:W-:-:S04]  /*0f70*/  FMUL R3, R2, R3 ;  /* 0x0000000302037220 */ /* 0x002fc80000400000 */
[C---:B------:R-:W-:Y:S01]  /*0f80*/  FADD R5, R3.reuse, R5 ;  /* 0x0000000503057221 */ /* 0x040fe20000000000 */
[----:B0-----:R-:W-:Y:S01]  /*0f90*/  FFMA R0, R3, R7, R0 ;  /* 0x0000000703007223 */ /* 0x001fe20000000000 */
[----:B------:R-:W-:Y:S06]  /*0fa0*/  BRA.U UP1, `(.L_x_10) ;  /* 0xfffffff101dc7547 */ /* 0x000fec000b83ffff */
[----:B------:R-:W-:Y:S05]  /*0fb0*/  BRA.U UP0, `(.L_x_11) ;  /* 0xfffffff100b87547 */ /* 0x000fea000b83ffff */
.L_x_0:
[----:B------:R-:W-:-:S05]  /*0fc0*/  VIADD R6, R6, 0x1 ;  /* 0x0000000106067836 */ /* 0x000fca0000000000 */
[----:B------:R-:W-:-:S13]  /*0fd0*/  ISETP.NE.AND P0, PT, R6, 0x4, PT ;  /* 0x000000040600780c */ /* 0x000fda0003f05270 */
[----:B------:R-:W-:Y:S05]  /*0fe0*/  @P0 BRA `(.L_x_12) ;  /* 0xfffffff0001c0947 */ /* 0x000fea000383ffff */
[----:B------:R-:W-:-:S04]  /*0ff0*/  IADD3 R4, PT, PT, R4, 0x1, RZ ;  /* 0x0000000104047810 */ /* 0x000fc80007ffe0ff */
[----:B------:R-:W-:-:S13]  /*1000*/  ISETP.NE.AND P0, PT, R4, 0x4, PT ;  /* 0x000000040400780c */ /* 0x000fda0003f05270 */
[----:B------:R-:W-:Y:S05]  /*1010*/  @P0 BRA `(.L_x_13) ;  /* 0xfffffff0000c0947 */ /* 0x000fea000383ffff */
[----:B------:R-:W0:Y:S08]  /*1020*/  MUFU.RCP R2, R5 ;  /* 0x0000000500027308 */ /* 0x000e300000001000 */
[----:B------:R-:W2:Y:S01]  /*1030*/  FCHK P0, R0, R5 ;  /* 0x0000000500007302 */ /* 0x000ea20000000000 */
[----:B0-----:R-:W-:-:S04]  /*1040*/  FFMA R3, -R5, R2, 1 ;  /* 0x3f80000005037423 */ /* 0x001fc80000000102 */
[----:B------:R-:W-:-:S04]  /*1050*/  FFMA R3, R2, R3, R2 ;  /* 0x0000000302037223 */ /* 0x000fc80000000002 */
[----:B------:R-:W-:-:S04]  /*1060*/  FFMA R2, R0, R3, RZ ;  /* 0x0000000300027223 */ /* 0x000fc800000000ff */
[----:B------:R-:W-:-:S04]  /*1070*/  FFMA R4, -R5, R2, R0 ;  /* 0x0000000205047223 */ /* 0x000fc80000000100 */
[----:B------:R-:W-:Y:S01]  /*1080*/  FFMA R7, R3, R4, R2 ;  /* 0x0000000403077223 */ /* 0x000fe20000000002 */
[----:B--2---:R-:W-:Y:S06]  /*1090*/  @!P0 BRA `(.L_x_14) ;  /* 0x0000000000148947 */ /* 0x004fec0003800000 */
[----:B------:R-:W-:Y:S02]  /*10a0*/  MOV R2, R0 ;  /* 0x0000000000027202 */ /* 0x000fe40000000f00 */
[----:B------:R-:W-:Y:S02]  /*10b0*/  MOV R3, R5 ;  /* 0x0000000500037202 */ /* 0x000fe40000000f00 */
[----:B------:R-:W-:-:S07]  /*10c0*/  MOV R8, 0x10e0 ;  /* 0x000010e000087802 */ /* 0x000fce0000000f00 */
[----:B-1----:R-:W-:Y:S05]  /*10d0*/  CALL.REL.NOINC `($__internal_0_$__cuda_sm3x_div_rn_noftz_f32_slowpath) ;  /* 0x0000000000307944 */ /* 0x002fea0003c00000 */
[----:B------:R-:W-:-:S07]  /*10e0*/  MOV R7, R2 ;  /* 0x0000000200077202 */ /* 0x000fce0000000f00 */
.L_x_14:
[----:B------:R-:W0:Y:S01]  /*10f0*/  S2R R0, SR_CTAID.X ;  /* 0x0000000000007919 */ /* 0x000e220000002500 */
[----:B------:R-:W2:Y:S01]  /*1100*/  LDC.64 R2, c[0x0][0x388] ;  /* 0x0000e200ff027b82 */ /* 0x000ea20000000a00 */
[----:B------:R-:W0:Y:S01]  /*1110*/  S2R R9, SR_TID.X ;  /* 0x0000000000097919 */ /* 0x000e220000002100 */
[----:B------:R-:W3:Y:S01]  /*1120*/  S2R R5, SR_CTAID.Y ;  /* 0x0000000000057919 */ /* 0x000ee20000002600 */
[----:B------:R-:W4:Y:S01]  /*1130*/  S2R R11, SR_TID.Y ;  /* 0x00000000000b7919 */ /* 0x000f220000002200 */
[----:B0-----:R-:W-:-:S05]  /*1140*/  LEA R0, R0, R9, 0x4 ;  /* 0x0000000900007211 */ /* 0x001fca00078e20ff */
[----:B---3--:R-:W-:-:S05]  /*1150*/  IMAD R0, R5, 0x400, R0 ;  /* 0x0000040005007824 */ /* 0x008fca00078e0200 */
[----:B----4-:R-:W-:-:S05]  /*1160*/  LEA R5, R11, R0, 0x6 ;  /* 0x000000000b057211 */ /* 0x010fca00078e30ff */
[----:B--2---:R-:W-:-:S05]  /*1170*/  IMAD.WIDE.U32 R2, R5, 0x4, R2 ;  /* 0x0000000405027825 */ /* 0x004fca00078e0002 */
[----:B-1----:R-:W-:Y:S01]  /*1180*/  STG.E desc[UR12][R2.64], R7 ;  /* 0x0000000702007986 */ /* 0x002fe2000c10190c */
[----:B------:R-:W-:Y:S05]  /*1190*/  EXIT ;  /* 0x000000000000794d */ /* 0x000fea0003800000 */
        .weak           $__internal_0_$__cuda_sm3x_div_rn_noftz_f32_slowpath
        .type           $__internal_0_$__cuda_sm3x_div_rn_noftz_f32_slowpath,@function
        .size           $__internal_0_$__cuda_sm3x_div_rn_noftz_f32_slowpath,(.L_x_24 - $__internal_0_$__cuda_sm3x_div_rn_noftz_f32_slowpath)
$__internal_0_$__cuda_sm3x_div_rn_noftz_f32_slowpath:
[----:B------:R-:W-:Y:S02]  /*11a0*/  SHF.R.U32.HI R9, RZ, 0x17, R3 ;  /* 0x00000017ff097819 */ /* 0x000fe40000011603 */
[----:B------:R-:W-:Y:S02]  /*11b0*/  SHF.R.U32.HI R7, RZ, 0x17, R2 ;  /* 0x00000017ff077819 */ /* 0x000fe40000011602 */
[----:B------:R-:W-:Y:S02]  /*11c0*/  LOP3.LUT R14, R9, 0xff, RZ, 0xc0, !PT ;  /* 0x000000ff090e7812 */ /* 0x000fe400078ec0ff */
[----:B------:R-:W-:Y:S02]  /*11d0*/  LOP3.LUT R12, R7, 0xff, RZ, 0xc0, !PT ;  /* 0x000000ff070c7812 */ /* 0x000fe400078ec0ff */
[----:B------:R-:W-:Y:S02]  /*11e0*/  IADD3 R10, PT, PT, R14, -0x1, RZ ;  /* 0xffffffff0e0a7810 */ /* 0x000fe40007ffe0ff */
[----:B------:R-:W-:-:S02]  /*11f0*/  IADD3 R9, PT, PT, R12, -0x1, RZ ;  /* 0xffffffff0c097810 */ /* 0x000fc40007ffe0ff */
[----:B------:R-:W-:-:S04]  /*1200*/  ISETP.GT.U32.AND P0, PT, R10, 0xfd, PT ;  /* 0x000000fd0a00780c */ /* 0x000fc80003f04070 */
[----:B------:R-:W-:-:S13]  /*1210*/  ISETP.GT.U32.OR P0, PT, R9, 0xfd, P0 ;  /* 0x000000fd0900780c */ /* 0x000fda0000704470 */
[----:B------:R-:W-:Y:S01]  /*1220*/  @!P0 MOV R7, RZ ;  /* 0x000000ff00078202 */ /* 0x000fe20000000f00 */
[----:B------:R-:W-:Y:S06]  /*1230*/  @!P0 BRA `(.L_x_15) ;  /* 0x00000000005c8947 */ /* 0x000fec0003800000 */
[----:B------:R-:W-:Y:S02]  /*1240*/  FSETP.GTU.FTZ.AND P0, PT, |R2|, +INF , PT ;  /* 0x7f8000000200780b */ /* 0x000fe40003f1c200 */
[----:B------:R-:W-:-:S04]  /*1250*/  FSETP.GTU.FTZ.AND P1, PT, |R3|, +INF , PT ;  /* 0x7f8000000300780b */ /* 0x000fc80003f3c200 */
[----:B------:R-:W-:-:S13]  /*1260*/  PLOP3.LUT P0, PT, P0, P1, PT, 0xf8, 0x8f ;  /* 0x00000000008f781c */ /* 0x000fda0000703f70 */
[----:B------:R-:W-:Y:S05]  /*1270*/  @P0 BRA `(.L_x_16) ;  /* 0x0000000400440947 */ /* 0x000fea0003800000 */
[----:B------:R-:W-:-:S13]  /*1280*/  LOP3.LUT P0, RZ, R3, 0x7fffffff, R2, 0xc8, !PT ;  /* 0x7fffffff03ff7812 */ /* 0x000fda000780c802 */
[----:B------:R-:W-:Y:S05]  /*1290*/  @!P0 BRA `(.L_x_17) ;  /* 0x0000000400348947 */ /* 0x000fea0003800000 */
[C---:B------:R-:W-:Y:S02]  /*12a0*/  FSETP.NEU.FTZ.AND P1, PT, |R2|.reuse, +INF , PT ;  /* 0x7f8000000200780b */ /* 0x040fe40003f3d200 */
[----:B------:R-:W-:Y:S02]  /*12b0*/  FSETP.NEU.FTZ.AND P2, PT, |R3|, +INF , PT ;  /* 0x7f8000000300780b */ /* 0x000fe40003f5d200 */
[----:B------:R-:W-:-:S11]  /*12c0*/  FSETP.NEU.FTZ.AND P0, PT, |R2|, +INF , PT ;  /* 0x7f8000000200780b */ /* 0x000fd60003f1d200 */
[----:B------:R-:W-:Y:S05]  /*12d0*/  @!P2 BRA !P1, `(.L_x_17) ;  /* 0x000000040024a947 */ /* 0x000fea0004800000 */
[----:B------:R-:W-:-:S04]  /*12e0*/  LOP3.LUT P1, RZ, R2, 0x7fffffff, RZ, 0xc0, !PT ;  /* 0x7fffffff02ff7812 */ /* 0x000fc8000782c0ff */
[----:B------:R-:W-:-:S13]  /*12f0*/  PLOP3.LUT P1, PT, P2, P1, PT, 0x2f, 0xf2 ;  /* 0x0000000000f2781c */ /* 0x000fda0001722577 */
[----:B------:R-:W-:Y:S05]  /*1300*/  @P1 BRA `(.L_x_18) ;  /* 0x0000000400101947 */ /* 0x000fea0003800000 */
[----:B------:R-:W-:-:S04]  /*1310*/  LOP3.LUT P1, RZ, R3, 0x7fffffff, RZ, 0xc0, !PT ;  /* 0x7fffffff03ff7812 */ /* 0x000fc8000782c0ff */
[----:B------:R-:W-:-:S13]  /*1320*/  PLOP3.LUT P0, PT, P0, P1, PT, 0x2f, 0xf2 ;  /* 0x0000000000f2781c */ /* 0x000fda0000702577 */
[----:B------:R-:W-:Y:S05]  /*1330*/  @P0 BRA `(.L_x_19) ;  /* 0x0000000000f80947 */ /* 0x000fea0003800000 */
[----:B------:R-:W-:Y:S02]  /*1340*/  ISETP.GE.AND P0, PT, R9, RZ, PT ;  /* 0x000000ff0900720c */ /* 0x000fe40003f06270 */
[----:B------:R-:W-:-:S11]  /*1350*/  ISETP.GE.AND P1, PT, R10, RZ, PT ;  /* 0x000000ff0a00720c */ /* 0x000fd60003f26270 */
[----:B------:R-:W-:Y:S01]  /*1360*/  @P0 MOV R7, RZ ;  /* 0x000000ff00070202 */ /* 0x000fe20000000f00 */
[----:B------:R-:W-:Y:S02]  /*1370*/  @!P0 IMAD.MOV.U32 R7, RZ, RZ, -0x40 ;  /* 0xffffffc0ff078424 */ /* 0x000fe400078e00ff */
[----:B------:R-:W-:Y:S01]  /*1380*/  @!P0 FFMA R2, R2, 1.84467440737095516160e+19, RZ ;  /* 0x5f80000002028823 */ /* 0x000fe200000000ff */
[----:B------:R-:W-:Y:S02]  /*1390*/  @!P1 FFMA R3, R3, 1.84467440737095516160e+19, RZ ;  /* 0x5f80000003039823 */ /* 0x000fe400000000ff */
[----:B------:R-:W-:-:S07]  /*13a0*/  @!P1 IADD3 R7, PT, PT, R7, 0x40, RZ ;  /* 0x0000004007079810 */ /* 0x000fce0007ffe0ff */
.L_x_15:
[----:B------:R-:W-:-:S04]  /*13b0*/  LEA R10, R14, 0xc0800000, 0x17 ;  /* 0xc08000000e0a7811 */ /* 0x000fc800078eb8ff */
[----:B------:R-:W-:Y:S02]  /*13c0*/  IADD3 R10, PT, PT, -R10, R3, RZ ;  /* 0x000000030a0a7210 */ /* 0x000fe40007ffe1ff */
[----:B------:R-:W-:Y:S02]  /*13d0*/  IADD3 R3, PT, PT, R12, -0x7f, RZ ;  /* 0xffffff810c037810 */ /* 0x000fe40007ffe0ff */
[----:B------:R0:W1:Y:S01]  /*13e0*/  MUFU.RCP R9, R10 ;  /* 0x0000000a00097308 */ /* 0x0000620000001000 */
[----:B------:R-:W-:Y:S02]  /*13f0*/  FADD.FTZ R11, -R10, -RZ ;  /* 0x800000ff0a0b7221 */ /* 0x000fe40000010100 */
[C---:B------:R-:W-:Y:S01]  /*1400*/  IMAD R2, R3.reuse, -0x800000, R2 ;  /* 0xff80000003027824 */ /* 0x040fe200078e0202 */
[----:B0-----:R-:W-:-:S04]  /*1410*/  IADD3 R10, PT, PT, R3, 0x7f, -R14 ;  /* 0x0000007f030a7810 */ /* 0x001fc80007ffe80e */
[----:B------:R-:W-:Y:S01]  /*1420*/  IADD3 R10, PT, PT, R10, R7, RZ ;  /* 0x000000070a0a7210 */ /* 0x000fe20007ffe0ff */
[----:B-1----:R-:W-:-:S04]  /*1430*/  FFMA R12, R9, R11, 1 ;  /* 0x3f800000090c7423 */ /* 0x002fc8000000000b */
[----:B------:R-:W-:-:S04]  /*1440*/  FFMA R16, R9, R12, R9 ;  /* 0x0000000c09107223 */ /* 0x000fc80000000009 */
[----:B------:R-:W-:-:S04]  /*1450*/  FFMA R9, R2, R16, RZ ;  /* 0x0000001002097223 */ /* 0x000fc800000000ff */
[----:B------:R-:W-:-:S04]  /*1460*/  FFMA R12, R11, R9, R2 ;  /* 0x000000090b0c7223 */ /* 0x000fc80000000002 */
[----:B------:R-:W-:-:S04]  /*1470*/  FFMA R9, R16, R12, R9 ;  /* 0x0000000c10097223 */ /* 0x000fc80000000009 */
[----:B------:R-:W-:-:S04]  /*1480*/  FFMA R12, R11, R9, R2 ;  /* 0x000000090b0c7223 */ /* 0x000fc80000000002 */
[----:B------:R-:W-:-:S05]  /*1490*/  FFMA R2, R16, R12, R9 ;  /* 0x0000000c10027223 */ /* 0x000fca0000000009 */
[----:B------:R-:W-:-:S04]  /*14a0*/  SHF.R.U32.HI R3, RZ, 0x17, R2 ;  /* 0x00000017ff037819 */ /* 0x000fc80000011602 */
[----:B------:R-:W-:-:S04]  /*14b0*/  LOP3.LUT R3, R3, 0xff, RZ, 0xc0, !PT ;  /* 0x000000ff03037812 */ /* 0x000fc800078ec0ff */
[----:B------:R-:W-:-:S05]  /*14c0*/  IADD3 R11, PT, PT, R3, R10, RZ ;  /* 0x0000000a030b7210 */ /* 0x000fca0007ffe0ff */
[----:B------:R-:W-:-:S05]  /*14d0*/  VIADD R3, R11, 0xffffffff ;  /* 0xffffffff0b037836 */ /* 0x000fca0000000000 */
[----:B------:R-:W-:-:S13]  /*14e0*/  ISETP.GE.U32.AND P0, PT, R3, 0xfe, PT ;  /* 0x000000fe0300780c */ /* 0x000fda0003f06070 */
[----:B------:R-:W-:Y:S05]  /*14f0*/  @!P0 BRA `(.L_x_20) ;  /* 0x0000000000808947 */ /* 0x000fea0003800000 */
[----:B------:R-:W-:-:S13]  /*1500*/  ISETP.GT.AND P0, PT, R11, 0xfe, PT ;  /* 0x000000fe0b00780c */ /* 0x000fda0003f04270 */
[----:B------:R-:W-:Y:S05]  /*1510*/  @P0 BRA `(.L_x_21) ;  /* 0x00000000006c0947 */ /* 0x000fea0003800000 */
[----:B------:R-:W-:-:S13]  /*1520*/  ISETP.GE.AND P0, PT, R11, 0x1, PT ;  /* 0x000000010b00780c */ /* 0x000fda0003f06270 */
[----:B------:R-:W-:Y:S05]  /*1530*/  @P0 BRA `(.L_x_22) ;  /* 0x0000000000980947 */ /* 0x000fea0003800000 */
[----:B------:R-:W-:Y:S02]  /*1540*/  ISETP.GE.AND P0, PT, R11, -0x18, PT ;  /* 0xffffffe80b00780c */ /* 0x000fe40003f06270 */
[----:B------:R-:W-:-:S11]  /*1550*/  LOP3.LUT R2, R2, 0x80000000, RZ, 0xc0, !PT ;  /* 0x8000000002027812 */ /* 0x000fd600078ec0ff */
[----:B------:R-:W-:Y:S05]  /*1560*/  @!P0 BRA `(.L_x_22) ;  /* 0x00000000008c8947 */ /* 0x000fea0003800000 */
[CCC-:B------:R-:W-:Y:S01]  /*1570*/  FFMA.RZ R3, R16.reuse, R12.reuse, R9.reuse ;  /* 0x0000000c10037223 */ /* 0x1c0fe2000000c009 */
[CCC-:B------:R-:W-:Y:S01]  /*1580*/  FFMA.RM R10, R16.reuse, R12.reuse, R9.reuse ;  /* 0x0000000c100a7223 */ /* 0x1c0fe20000004009 */
[C---:B------:R-:W-:Y:S02]  /*1590*/  ISETP.NE.AND P2, PT, R11.reuse, RZ, PT ;  /* 0x000000ff0b00720c */ /* 0x040fe40003f45270 */
[----:B------:R-:W-:Y:S02]  /*15a0*/  ISETP.NE.AND P1, PT, R11, RZ, PT ;  /* 0x000000ff0b00720c */ /* 0x000fe40003f25270 */
[----:B------:R-:W-:Y:S01]  /*15b0*/  LOP3.LUT R7, R3, 0x7fffff, RZ, 0xc0, !PT ;  /* 0x007fffff03077812 */ /* 0x000fe200078ec0ff */
[----:B------:R-:W-:Y:S01]  /*15c0*/  FFMA.RP R3, R16, R12, R9 ;  /* 0x0000000c10037223 */ /* 0x000fe20000008009 */
[----:B------:R-:W-:Y:S02]  /*15d0*/  IADD3 R12, PT, PT, R11, 0x20, RZ ;  /* 0x000000200b0c7810 */ /* 0x000fe40007ffe0ff */
[----:B------:R-:W-:-:S02]  /*15e0*/  LOP3.LUT R7, R7, 0x800000, RZ, 0xfc, !PT ;  /* 0x0080000007077812 */ /* 0x000fc400078efcff */
[----:B------:R-:W-:Y:S02]  /*15f0*/  IADD3 R9, PT, PT, -R11, RZ, RZ ;  /* 0x000000ff0b097210 */ /* 0x000fe40007ffe1ff */
[----:B------:R-:W-:Y:S02]  /*1600*/  SHF.L.U32 R12, R7, R12, RZ ;  /* 0x0000000c070c7219 */ /* 0x000fe400000006ff */
[----:B------:R-:W-:Y:S02]  /*1610*/  FSETP.NEU.FTZ.AND P0, PT, R3, R10, PT ;  /* 0x0000000a0300720b */ /* 0x000fe40003f1d000 */
[----:B------:R-:W-:Y:S02]  /*1620*/  SEL R10, R9, RZ, P2 ;  /* 0x000000ff090a7207 */ /* 0x000fe40001000000 */
[----:B------:R-:W-:Y:S02]  /*1630*/  ISETP.NE.AND P1, PT, R12, RZ, P1 ;  /* 0x000000ff0c00720c */ /* 0x000fe40000f25270 */
[----:B------:R-:W-:-:S02]  /*1640*/  SHF.R.U32.HI R10, RZ, R10, R7 ;  /* 0x0000000aff0a7219 */ /* 0x000fc40000011607 */
[----:B------:R-:W-:Y:S02]  /*1650*/  PLOP3.LUT P0, PT, P0, P1, PT, 0xf8, 0x8f ;  /* 0x00000000008f781c */ /* 0x000fe40000703f70 */
[----:B------:R-:W-:Y:S02]  /*1660*/  SHF.R.U32.HI R12, RZ, 0x1, R10 ;  /* 0x00000001ff0c7819 */ /* 0x000fe4000001160a */
[----:B------:R-:W-:-:S04]  /*1670*/  SEL R3, RZ, 0x1, !P0 ;  /* 0x00000001ff037807 */ /* 0x000fc80004000000 */
[----:B------:R-:W-:-:S04]  /*1680*/  LOP3.LUT R3, R3, 0x1, R12, 0xf8, !PT ;  /* 0x0000000103037812 */ /* 0x000fc800078ef80c */
[----:B------:R-:W-:-:S04]  /*1690*/  LOP3.LUT R3, R3, R10, RZ, 0xc0, !PT ;  /* 0x0000000a03037212 */ /* 0x000fc800078ec0ff */
[----:B------:R-:W-:-:S04]  /*16a0*/  IADD3 R3, PT, PT, R12, R3, RZ ;  /* 0x000000030c037210 */ /* 0x000fc80007ffe0ff */
[----:B------:R-:W-:Y:S01]  /*16b0*/  LOP3.LUT R2, R3, R2, RZ, 0xfc, !PT ;  /* 0x0000000203027212 */ /* 0x000fe200078efcff */
[----:B------:R-:W-:Y:S06]  /*16c0*/  BRA `(.L_x_22) ;  /* 0x0000000000347947 */ /* 0x000fec0003800000 */
.L_x_21:
[----:B------:R-:W-:-:S04]  /*16d0*/  LOP3.LUT R2, R2, 0x80000000, RZ, 0xc0, !PT ;  /* 0x8000000002027812 */ /* 0x000fc800078ec0ff */
[----:B------:R-:W-:Y:S01]  /*16e0*/  LOP3.LUT R2, R2, 0x7f800000, RZ, 0xfc, !PT ;  /* 0x7f80000002027812 */ /* 0x000fe200078efcff */
[----:B------:R-:W-:Y:S06]  /*16f0*/  BRA `(.L_x_22) ;  /* 0x0000000000287947 */ /* 0x000fec0003800000 */
.L_x_20:
[----:B------:R-:W-:Y:S01]  /*1700*/  LEA R2, R10, R2, 0x17 ;  /* 0x000000020a027211 */ /* 0x000fe200078eb8ff */
[----:B------:R-:W-:Y:S06]  /*1710*/  BRA `(.L_x_22) ;  /* 0x0000000000207947 */ /* 0x000fec0003800000 */
.L_x_19:
[----:B------:R-:W-:-:S04]  /*1720*/  LOP3.LUT R2, R3, 0x80000000, R2, 0x48, !PT ;  /* 0x8000000003027812 */ /* 0x000fc800078e4802 */
[----:B------:R-:W-:Y:S01]  /*1730*/  LOP3.LUT R2, R2, 0x7f800000, RZ, 0xfc, !PT ;  /* 0x7f80000002027812 */ /* 0x000fe200078efcff */
[----:B------:R-:W-:Y:S06]  /*1740*/  BRA `(.L_x_22) ;  /* 0x0000000000147947 */ /* 0x000fec0003800000 */
.L_x_18:
[----:B------:R-:W-:Y:S01]  /*1750*/  LOP3.LUT R2, R3, 0x80000000, R2, 0x48, !PT ;  /* 0x8000000003027812 */ /* 0x000fe200078e4802 */
[----:B------:R-:W-:Y:S06]  /*1760*/  BRA `(.L_x_22) ;  /* 0x00000000000c7947 */ /* 0x000fec0003800000 */
.L_x_17:
[----:B------:R-:W0:Y:S01]  /*1770*/  MUFU.RSQ R2, -QNAN ;  /* 0xffc0000000027908 */ /* 0x000e220000001400 */
[----:B------:R-:W-:Y:S05]  /*1780*/  BRA `(.L_x_22) ;  /* 0x0000000000047947 */ /* 0x000fea0003800000 */
.L_x_16:
[----:B------:R-:W-:-:S07]  /*1790*/  FADD.FTZ R2, R2, R3 ;  /* 0x0000000302027221 */ /* 0x000fce0000010000 */
.L_x_22:
[----:B------:R-:W-:-:S04]  /*17a0*/  HFMA2 R9, -RZ, RZ, 0, 0 ;  /* 0x00000000ff097431 */ /* 0x000fc800000001ff */
[----:B0-----:R-:W-:Y:S05]  /*17b0*/  RET.REL.NODEC R8 `(_Z3nlmPKfPfif) ;  /* 0xffffffe808107950 */ /* 0x001fea0003c3ffff */
.L_x_23:
[----:B------:R-:W-:-:S00]  /*17c0*/  BRA `(.L_x_23) ;  /* 0xfffffffc00fc7947 */ /* 0x000fc0000383ffff */
[----:B------:R-:W-:-:S00]  /*17d0*/  NOP ;  /* 0x0000000000007918 */ /* 0x000fc00000000000 */
        /* <DEDUP_REMOVED lines=10> */
.L_x_24:


//--------------------- .nv.shared._Z3nlmPKfPfif  --------------------------
	.section	.nv.shared._Z3nlmPKfPfif,"aw",@nobits
	.sectionflags	@""
	.align	4
.nv.shared._Z3nlmPKfPfif:
	.zero		2624


//--------------------- .nv.shared.reserved.0     --------------------------
	.section	.nv.shared.reserved.0,"aw",@nobits
	.weak		__nv_reservedSMEM_offset_0_alias
	.size		__nv_reservedSMEM_offset_0_alias, 0, 64
	.other		__nv_reservedSMEM_offset_0_alias,@"STO_CUDA_RESERVED_SHARED STV_DEFAULT"
__nv_reservedSMEM_offset_0_alias:
	.zero		0
	.zero		64


//--------------------- .nv.constant0._Z3nlmPKfPfif --------------------------
	.section	.nv.constant0._Z3nlmPKfPfif,"a",@progbits
	.sectionflags	@""
	.align	4
.nv.constant0._Z3nlmPKfPfif:
	.zero		920


//--------------------- SYMBOLS --------------------------

	.type		.nv.reservedSmem.offset0,@object
	.size		.nv.reservedSmem.offset0,0x4
	.type		.nv.reservedSmem.cap,@object
	.size		.nv.reservedSmem.cap,0x4
